	.headerflags	@"EF_CUDA_TEXMODE_UNIFIED EF_CUDA_64BIT_ADDRESS EF_CUDA_ACCELERATORS EF_CUDA_SM90 EF_CUDA_VIRTUAL_SM(EF_CUDA_SM90)"
	.elftype	@"ET_EXEC"


//--------------------- .nv.info                  --------------------------
	.section	.nv.info,"",@"SHT_CUDA_INFO"
	.align	4


	//----- nvinfo : EIATTR_REGCOUNT
	.align		4
        /*0000*/ 	.byte	0x04, 0x2f
        /*0002*/ 	.short	(.L_1 - .L_0)
	.align		4
.L_0:
        /*0004*/ 	.word	index@(triton_poi_fused_max_pool2d_with_indices_1)
        /*0008*/ 	.word	0x00000016


	//----- nvinfo : EIATTR_MIN_STACK_SIZE
	.align		4
.L_1:
        /*000c*/ 	.byte	0x04, 0x12
        /*000e*/ 	.short	(.L_3 - .L_2)
	.align		4
.L_2:
        /*0010*/ 	.word	index@(triton_poi_fused_max_pool2d_with_indices_1)
        /*0014*/ 	.word	0x00000000


	//----- nvinfo : EIATTR_FRAME_SIZE
	.align		4
.L_3:
        /*0018*/ 	.byte	0x04, 0x11
        /*001a*/ 	.short	(.L_5 - .L_4)
	.align		4
.L_4:
        /*001c*/ 	.word	index@(triton_poi_fused_max_pool2d_with_indices_1)
        /*0020*/ 	.word	0x00000000


	//----- nvinfo : EIATTR_MIN_STACK_SIZE
	.align		4
.L_5:
        /*0024*/ 	.byte	0x04, 0x12
        /*0026*/ 	.short	(.L_7 - .L_6)
	.align		4
.L_6:
        /*0028*/ 	.word	index@(triton_poi_fused_max_pool2d_with_indices_1)
        /*002c*/ 	.word	0x00000000
.L_7:


//--------------------- .nv.info.triton_poi_fused_max_pool2d_with_indices_1 --------------------------
	.section	.nv.info.triton_poi_fused_max_pool2d_with_indices_1,"",@"SHT_CUDA_INFO"
	.sectionflags	@""
	.align	4


	//----- nvinfo : EIATTR_CUDA_API_VERSION
	.align		4
        /*0000*/ 	.byte	0x04, 0x37
        /*0002*/ 	.short	(.L_9 - .L_8)
.L_8:
        /*0004*/ 	.word	0x0000007c


	//----- nvinfo : EIATTR_KPARAM_INFO
	.align		4
.L_9:
        /*0008*/ 	.byte	0x04, 0x17
        /*000a*/ 	.short	(.L_11 - .L_10)
.L_10:
        /*000c*/ 	.word	0x00000000
        /*0010*/ 	.short	0x0003
        /*0012*/ 	.short	0x0018
        /*0014*/ 	.byte	0x00, 0xf0, 0x11, 0x00


	//----- nvinfo : EIATTR_KPARAM_INFO
	.align		4
.L_11:
        /*0018*/ 	.byte	0x04, 0x17
        /*001a*/ 	.short	(.L_13 - .L_12)
.L_12:
        /*001c*/ 	.word	0x00000000
        /*0020*/ 	.short	0x0002
        /*0022*/ 	.short	0x0010
        /*0024*/ 	.byte	0x00, 0xf4, 0x21, 0x00


	//----- nvinfo : EIATTR_KPARAM_INFO
	.align		4
.L_13:
        /*0028*/ 	.byte	0x04, 0x17
        /*002a*/ 	.short	(.L_15 - .L_14)
.L_14:
        /*002c*/ 	.word	0x00000000
        /*0030*/ 	.short	0x0001
        /*0032*/ 	.short	0x0008
        /*0034*/ 	.byte	0x00, 0xf4, 0x21, 0x00


	//----- nvinfo : EIATTR_KPARAM_INFO
	.align		4
.L_15:
        /*0038*/ 	.byte	0x04, 0x17
        /*003a*/ 	.short	(.L_17 - .L_16)
.L_16:
        /*003c*/ 	.word	0x00000000
        /*0040*/ 	.short	0x0000
        /*0042*/ 	.short	0x0000
        /*0044*/ 	.byte	0x00, 0xf4, 0x21, 0x00


	//----- nvinfo : EIATTR_SPARSE_MMA_MASK
	.align		4
.L_17:
        /*0048*/ 	.byte	0x03, 0x50
        /*004a*/ 	.short	0x0000


	//----- nvinfo : EIATTR_MAXREG_COUNT
	.align		4
        /*004c*/ 	.byte	0x03, 0x1b
        /*004e*/ 	.short	0x00ff


	//----- nvinfo : EIATTR_EXIT_INSTR_OFFSETS
	.align		4
        /*0050*/ 	.byte	0x04, 0x1c
        /*0052*/ 	.short	(.L_19 - .L_18)


	//   ....[0]....
.L_18:
        /*0054*/ 	.word	0x00000670


	//----- nvinfo : EIATTR_REQNTID
	.align		4
.L_19:
        /*0058*/ 	.byte	0x04, 0x10
        /*005a*/ 	.short	(.L_21 - .L_20)
.L_20:
        /*005c*/ 	.word	0x00000080
        /*0060*/ 	.word	0x00000001
        /*0064*/ 	.word	0x00000001


	//----- nvinfo : EIATTR_CBANK_PARAM_SIZE
	.align		4
.L_21:
        /*0068*/ 	.byte	0x03, 0x19
        /*006a*/ 	.short	0x001c


	//----- nvinfo : EIATTR_PARAM_CBANK
	.align		4
        /*006c*/ 	.byte	0x04, 0x0a
        /*006e*/ 	.short	(.L_23 - .L_22)
	.align		4
.L_22:
        /*0070*/ 	.word	index@(.nv.constant0.triton_poi_fused_max_pool2d_with_indices_1)
        /*0074*/ 	.short	0x0210
        /*0076*/ 	.short	0x001c


	//----- nvinfo : EIATTR_SW_WAR
	.align		4
.L_23:
        /*0078*/ 	.byte	0x04, 0x36
        /*007a*/ 	.short	(.L_25 - .L_24)
.L_24:
        /*007c*/ 	.word	0x00000008
.L_25:


//--------------------- .nv.callgraph             --------------------------
	.section	.nv.callgraph,"",@"SHT_CUDA_CALLGRAPH"
	.align	4
	.sectionentsize	8
	.align		4
        /*0000*/ 	.word	0x00000000
	.align		4
        /*0004*/ 	.word	0xffffffff
	.align		4
        /*0008*/ 	.word	0x00000000
	.align		4
        /*000c*/ 	.word	0xfffffffe
	.align		4
        /*0010*/ 	.word	0x00000000
	.align		4
        /*0014*/ 	.word	0xfffffffd
	.align		4
        /*0018*/ 	.word	0x00000000
	.align		4
        /*001c*/ 	.word	0xfffffffc


//--------------------- .text.triton_poi_fused_max_pool2d_with_indices_1 --------------------------
	.section	.text.triton_poi_fused_max_pool2d_with_indices_1,"ax",@progbits
	.align	128
        .global         triton_poi_fused_max_pool2d_with_indices_1
        .type           triton_poi_fused_max_pool2d_with_indices_1,@function
        .size           triton_poi_fused_max_pool2d_with_indices_1,(.L_x_1 - triton_poi_fused_max_pool2d_with_indices_1)
        .other          triton_poi_fused_max_pool2d_with_indices_1,@"STO_CUDA_ENTRY STV_DEFAULT"
triton_poi_fused_max_pool2d_with_indices_1:
.text.triton_poi_fused_max_pool2d_with_indices_1:
[----:B------:R-:W-:Y:S01]  /*0000*/  LDC R1, c[0x0][0x28] ;  /* 0x00000a00ff017b82 */ /* 0x000fe20000000800 */
[----:B------:R-:W1:Y:S01]  /*0010*/  S2R R0, SR_TID.X ;  /* 0x0000000000007919 */ /* 0x000e620000002100 */
[----:B------:R-:W-:Y:S01]  /*0020*/  ULDC.64 UR4, c[0x0][0x208] ;  /* 0x0000820000047ab9 */ /* 0x000fe20000000a00 */
[----:B------:R-:W2:Y:S01]  /*0030*/  S2R R3, SR_CTAID.X ;  /* 0x0000000000037919 */ /* 0x000ea20000002500 */
[----:B------:R-:W-:Y:S01]  /*0040*/  CS2R R18, SRZ ;  /* 0x0000000000127805 */ /* 0x000fe2000001ff00 */
[----:B------:R-:W-:Y:S01]  /*0050*/  ULDC.64 UR6, c[0x0][0x220] ;  /* 0x0000880000067ab9 */ /* 0x000fe20000000a00 */
[----:B-1----:R-:W-:Y:S02]  /*0060*/  LOP3.LUT R0, R0, 0x7f, RZ, 0xc0, !PT ;  /* 0x0000007f00007812 */ /* 0x002fe400078ec0ff */
[----:B--2---:R-:W-:-:S03]  /*0070*/  SHF.R.S32.HI R2, RZ, 0x18, R3 ;  /* 0x00000018ff027819 */ /* 0x004fc60000011403 */
[----:B------:R-:W-:Y:S01]  /*0080*/  IMAD R0, R3, 0x80, R0 ;  /* 0x0000008003007824 */ /* 0x000fe200078e0200 */
[----:B------:R-:W-:-:S04]  /*0090*/  SGXT R3, R2, 0x1 ;  /* 0x000000010203781a */ /* 0x000fc80000000200 */
[----:B------:R-:W-:Y:S02]  /*00a0*/  LEA.HI R4, R3, R0, RZ, 0x4 ;  /* 0x0000000003047211 */ /* 0x000fe400078f20ff */
[----:B------:R-:W1:Y:S02]  /*00b0*/  LDC.64 R2, c[0x0][0x210] ;  /* 0x00008400ff027b82 */ /* 0x000e640000000a00 */
[----:B------:R-:W-:Y:S02]  /*00c0*/  SHF.R.S32.HI R5, RZ, 0x4, R4 ;  /* 0x00000004ff057819 */ /* 0x000fe40000011404 */
[----:B------:R-:W-:Y:S02]  /*00d0*/  LOP3.LUT R7, R4, 0xfffffff0, RZ, 0xc0, !PT ;  /* 0xfffffff004077812 */ /* 0x000fe400078ec0ff */
[----:B------:R-:W-:-:S03]  /*00e0*/  LEA.HI R6, R5, R5, RZ, 0x4 ;  /* 0x0000000505067211 */ /* 0x000fc600078f20ff */
[----:B------:R-:W-:Y:S01]  /*00f0*/  IMAD.IADD R8, R0, 0x1, -R7 ;  /* 0x0000000100087824 */ /* 0x000fe200078e0a07 */
[----:B------:R-:W-:-:S03]  /*0100*/  LOP3.LUT R6, R6, 0xfffffff0, RZ, 0xc0, !PT ;  /* 0xfffffff006067812 */ /* 0x000fc600078ec0ff */
[C---:B------:R-:W-:Y:S02]  /*0110*/  IMAD R7, R5.reuse, 0x20, R8 ;  /* 0x0000002005077824 */ /* 0x040fe400078e0208 */
[----:B------:R-:W-:Y:S01]  /*0120*/  IMAD.IADD R9, R5, 0x1, -R6 ;  /* 0x0000000105097824 */ /* 0x000fe200078e0a06 */
[----:B------:R-:W-:Y:S01]  /*0130*/  CS2R R4, SRZ ;  /* 0x0000000000047805 */ /* 0x000fe2000001ff00 */
[----:B------:R-:W-:-:S03]  /*0140*/  IMAD.SHL.U32 R7, R7, 0x2, RZ ;  /* 0x0000000207077824 */ /* 0x000fc600078e00ff */
[----:B------:R-:W-:Y:S01]  /*0150*/  ISETP.GT.AND P0, PT, R9, RZ, PT ;  /* 0x000000ff0900720c */ /* 0x000fe20003f04270 */
[C---:B------:R-:W-:Y:S02]  /*0160*/  VIADD R11, R7.reuse, 0xffffffdf ;  /* 0xffffffdf070b7836 */ /* 0x040fe40000000000 */
[----:B------:R-:W-:Y:S01]  /*0170*/  VIADD R13, R7, 0xffffffe0 ;  /* 0xffffffe0070d7836 */ /* 0x000fe20000000000 */
[C---:B------:R-:W-:Y:S01]  /*0180*/  ISETP.GT.AND P3, PT, R8.reuse, RZ, P0 ;  /* 0x000000ff0800720c */ /* 0x040fe20000764270 */
[--C-:B-1----:R-:W-:Y:S01]  /*0190*/  IMAD.WIDE R10, R11, 0x4, R2.reuse ;  /* 0x000000040b0a7825 */ /* 0x102fe200078e0202 */
[C---:B------:R-:W-:Y:S02]  /*01a0*/  ISETP.GT.AND P1, PT, R8.reuse, -0x1, P0 ;  /* 0xffffffff0800780c */ /* 0x040fe40000724270 */
[----:B------:R-:W-:Y:S01]  /*01b0*/  ISETP.GT.AND P0, PT, R8, RZ, PT ;  /* 0x000000ff0800720c */ /* 0x000fe20003f04270 */
[----:B------:R-:W-:-:S04]  /*01c0*/  IMAD.WIDE R12, R13, 0x4, R2 ;  /* 0x000000040d0c7825 */ /* 0x000fc800078e0202 */
[----:B------:R-:W-:Y:S01]  /*01d0*/  VIADD R15, R7, 0xffffffe1 ;  /* 0xffffffe1070f7836 */ /* 0x000fe20000000000 */
[----:B------:R-:W-:Y:S01]  /*01e0*/  ISETP.GT.AND P0, PT, R9, -0x1, P0 ;  /* 0xffffffff0900780c */ /* 0x000fe20000704270 */
[----:B------:R-:W-:Y:S02]  /*01f0*/  IMAD.MOV.U32 R6, RZ, RZ, RZ ;  /* 0x000000ffff067224 */ /* 0x000fe400078e00ff */
[----:B------:R1:W2:Y:S01]  /*0200*/  @P3 LDG.E.EL R5, desc[UR4][R10.64] ;  /* 0x000000040a053981 */ /* 0x0002a2000c2e1900 */
[----:B------:R-:W-:-:S03]  /*0210*/  IMAD.WIDE R14, R15, 0x4, R2 ;  /* 0x000000040f0e7825 */ /* 0x000fc600078e0202 */
[----:B------:R3:W4:Y:S01]  /*0220*/  @P1 LDG.E.EL R4, desc[UR4][R12.64] ;  /* 0x000000040c041981 */ /* 0x000722000c2e1900 */
[----:B------:R-:W-:Y:S01]  /*0230*/  LOP3.LUT R8, R9, R8, RZ, 0xfc, !PT ;  /* 0x0000000809087212 */ /* 0x000fe200078efcff */
[----:B------:R-:W-:Y:S02]  /*0240*/  VIADD R17, R7, 0xffffffff ;  /* 0xffffffff07117836 */ /* 0x000fe40000000000 */
[----:B------:R5:W4:Y:S01]  /*0250*/  @P1 LDG.E.EL R6, desc[UR4][R14.64] ;  /* 0x000000040e061981 */ /* 0x000b22000c2e1900 */
[----:B------:R-:W-:Y:S02]  /*0260*/  ISETP.GT.AND P2, PT, R8, -0x1, PT ;  /* 0xffffffff0800780c */ /* 0x000fe40003f44270 */
[----:B------:R-:W-:Y:S01]  /*0270*/  CS2R R8, SRZ ;  /* 0x0000000000087805 */ /* 0x000fe2000001ff00 */
[----:B------:R-:W-:-:S05]  /*0280*/  IMAD.WIDE R16, R17, 0x4, R2 ;  /* 0x0000000411107825 */ /* 0x000fca00078e0202 */
[----:B------:R5:W4:Y:S01]  /*0290*/  @P0 LDG.E.EL R8, desc[UR4][R16.64] ;  /* 0x0000000410080981 */ /* 0x000b22000c2e1900 */
[----:B-1----:R-:W-:-:S05]  /*02a0*/  IMAD.WIDE R10, R7, 0x4, R2 ;  /* 0x00000004070a7825 */ /* 0x002fca00078e0202 */
[----:B------:R-:W4:Y:S01]  /*02b0*/  @P2 LDG.E.EL R18, desc[UR4][R10.64] ;  /* 0x000000040a122981 */ /* 0x000f22000c2e1900 */
[----:B---3--:R-:W-:-:S03]  /*02c0*/  VIADD R13, R7, 0x1f ;  /* 0x0000001f070d7836 */ /* 0x008fc60000000000 */
[----:B------:R-:W3:Y:S01]  /*02d0*/  @P2 LDG.E.EL R19, desc[UR4][R10.64+0x4] ;  /* 0x000004040a132981 */ /* 0x000ee2000c2e1900 */
[----:B------:R-:W-:-:S05]  /*02e0*/  IMAD.WIDE R12, R13, 0x4, R2 ;  /* 0x000000040d0c7825 */ /* 0x000fca00078e0202 */
[----:B------:R-:W3:Y:S01]  /*02f0*/  @P0 LDG.E.EL R9, desc[UR4][R12.64] ;  /* 0x000000040c090981 */ /* 0x000ee2000c2e1900 */
[C---:B-----5:R-:W-:Y:S02]  /*0300*/  VIADD R15, R7.reuse, 0x20 ;  /* 0x00000020070f7836 */ /* 0x060fe40000000000 */
[----:B0-----:R-:W-:Y:S02]  /*0310*/  VIADD R17, R7, 0x21 ;  /* 0x0000002107117836 */ /* 0x001fe40000000000 */
[----:B------:R-:W-:Y:S02]  /*0320*/  IMAD.MOV.U32 R7, RZ, RZ, RZ ;  /* 0x000000ffff077224 */ /* 0x000fe400078e00ff */
[----:B------:R-:W-:-:S04]  /*0330*/  IMAD.WIDE R14, R15, 0x4, R2 ;  /* 0x000000040f0e7825 */ /* 0x000fc800078e0202 */
[----:B------:R-:W-:Y:S01]  /*0340*/  IMAD.MOV.U32 R16, RZ, RZ, RZ ;  /* 0x000000ffff107224 */ /* 0x000fe200078e00ff */
[----:B------:R-:W5:Y:S01]  /*0350*/  @P2 LDG.E.EL R7, desc[UR4][R14.64] ;  /* 0x000000040e072981 */ /* 0x000f62000c2e1900 */
[----:B------:R-:W-:-:S05]  /*0360*/  IMAD.WIDE R2, R17, 0x4, R2 ;  /* 0x0000000411027825 */ /* 0x000fca00078e0202 */
[----:B------:R0:W5:Y:S01]  /*0370*/  @P2 LDG.E.EL R16, desc[UR4][R2.64] ;  /* 0x0000000402102981 */ /* 0x000162000c2e1900 */
[----:B--2---:R-:W-:Y:S02]  /*0380*/  SEL R17, R5, 0xff800000, P3 ;  /* 0xff80000005117807 */ /* 0x004fe40001800000 */
[----:B----4-:R-:W-:-:S04]  /*0390*/  SEL R4, R4, 0xff800000, P1 ;  /* 0xff80000004047807 */ /* 0x010fc80000800000 */
[----:B------:R-:W-:Y:S02]  /*03a0*/  FSETP.GT.AND P3, PT, R4, R17, PT ;  /* 0x000000110400720b */ /* 0x000fe40003f64000 */
[----:B------:R-:W-:Y:S02]  /*03b0*/  SEL R5, R6, 0xff800000, P1 ;  /* 0xff80000006057807 */ /* 0x000fe40000800000 */
[----:B------:R-:W-:Y:S02]  /*03c0*/  FSETP.NAN.AND P1, PT, R4, R4, PT ;  /* 0x000000040400720b */ /* 0x000fe40003f28000 */
[----:B------:R-:W-:Y:S02]  /*03d0*/  FSETP.NAN.AND P4, PT, R5, R5, PT ;  /* 0x000000050500720b */ /* 0x000fe40003f88000 */
[----:B------:R-:W-:-:S05]  /*03e0*/  SEL R8, R8, 0xff800000, P0 ;  /* 0xff80000008087807 */ /* 0x000fca0000000000 */
[----:B------:R-:W-:Y:S02]  /*03f0*/  @!P3 FSEL R4, R4, R17, P1 ;  /* 0x000000110404b208 */ /* 0x000fe40000800000 */
[----:B------:R-:W-:Y:S02]  /*0400*/  FSETP.NAN.AND P6, PT, R8, R8, PT ;  /* 0x000000080800720b */ /* 0x000fe40003fc8000 */
[----:B------:R-:W-:Y:S02]  /*0410*/  FSETP.GEU.AND P5, PT, R4, R5, PT ;  /* 0x000000050400720b */ /* 0x000fe40003fae000 */
[----:B0-----:R-:W-:Y:S02]  /*0420*/  SEL R3, R18, 0xff800000, P2 ;  /* 0xff80000012037807 */ /* 0x001fe40001000000 */
[----:B------:R-:W-:Y:S02]  /*0430*/  @!P4 FSEL R5, R5, R4, !P5 ;  /* 0x000000040505c208 */ /* 0x000fe40006800000 */
[----:B------:R-:W-:-:S02]  /*0440*/  FSETP.NAN.AND P1, PT, R3, R3, PT ;  /* 0x000000030300720b */ /* 0x000fc40003f28000 */
[----:B------:R-:W-:Y:S02]  /*0450*/  FSETP.GEU.AND P4, PT, R5, R8, PT ;  /* 0x000000080500720b */ /* 0x000fe40003f8e000 */
[----:B---3--:R-:W-:Y:S02]  /*0460*/  SEL R4, R19, 0xff800000, P2 ;  /* 0xff80000013047807 */ /* 0x008fe40001000000 */
[----:B------:R-:W-:Y:S02]  /*0470*/  @!P6 FSEL R8, R8, R5, !P4 ;  /* 0x000000050808e208 */ /* 0x000fe40006000000 */
[----:B------:R-:W-:Y:S02]  /*0480*/  SEL R9, R9, 0xff800000, P0 ;  /* 0xff80000009097807 */ /* 0x000fe40000000000 */
[----:B------:R-:W-:Y:S02]  /*0490*/  FSETP.NAN.AND P6, PT, R4, R4, PT ;  /* 0x000000040400720b */ /* 0x000fe40003fc8000 */
[----:B------:R-:W-:-:S04]  /*04a0*/  FSETP.GEU.AND P0, PT, R8, R3, PT ;  /* 0x000000030800720b */ /* 0x000fc80003f0e000 */
[----:B------:R-:W-:Y:S02]  /*04b0*/  @!P1 FSEL R3, R3, R8, !P0 ;  /* 0x0000000803039208 */ /* 0x000fe40004000000 */
[----:B------:R-:W-:Y:S02]  /*04c0*/  SEL R5, RZ, 0x1, !P3 ;  /* 0x00000001ff057807 */ /* 0x000fe40005800000 */
[----:B------:R-:W-:Y:S02]  /*04d0*/  FSETP.NAN.AND P3, PT, R9, R9, PT ;  /* 0x000000090900720b */ /* 0x000fe40003f68000 */
[----:B------:R-:W-:Y:S02]  /*04e0*/  FSETP.GEU.AND P1, PT, R3, R4, PT ;  /* 0x000000040300720b */ /* 0x000fe40003f2e000 */
[----:B-----5:R-:W-:Y:S02]  /*04f0*/  SEL R6, R7, 0xff800000, P2 ;  /* 0xff80000007067807 */ /* 0x020fe40001000000 */
[----:B------:R-:W-:-:S02]  /*0500*/  @!P6 FSEL R4, R4, R3, !P1 ;  /* 0x000000030404e208 */ /* 0x000fc40004800000 */
[----:B------:R-:W0:Y:S01]  /*0510*/  LDC.64 R2, c[0x0][0x218] ;  /* 0x00008600ff027b82 */ /* 0x000e220000000a00 */
[----:B------:R-:W-:Y:S02]  /*0520*/  SEL R5, R5, 0x2, P5 ;  /* 0x0000000205057807 */ /* 0x000fe40002800000 */
[----:B------:R-:W-:Y:S02]  /*0530*/  SEL R7, R16, 0xff800000, P2 ;  /* 0xff80000010077807 */ /* 0x000fe40001000000 */
[----:B------:R-:W-:Y:S02]  /*0540*/  FSETP.NAN.AND P2, PT, R6, R6, PT ;  /* 0x000000060600720b */ /* 0x000fe40003f48000 */
[----:B------:R-:W-:Y:S02]  /*0550*/  FSETP.GEU.AND P5, PT, R4, R9, PT ;  /* 0x000000090400720b */ /* 0x000fe40003fae000 */
[----:B------:R-:W-:Y:S02]  /*0560*/  SEL R5, R5, 0x3, P4 ;  /* 0x0000000305057807 */ /* 0x000fe40002000000 */
[----:B------:R-:W-:-:S02]  /*0570*/  @!P3 FSEL R9, R9, R4, !P5 ;  /* 0x000000040909b208 */ /* 0x000fc40006800000 */
[----:B------:R-:W-:Y:S02]  /*0580*/  SEL R5, R5, 0x4, P0 ;  /* 0x0000000405057807 */ /* 0x000fe40000000000 */
[----:B------:R-:W-:Y:S02]  /*0590*/  FSETP.NAN.AND P3, PT, R7, R7, PT ;  /* 0x000000070700720b */ /* 0x000fe40003f68000 */
[----:B------:R-:W-:Y:S02]  /*05a0*/  FSETP.GEU.AND P4, PT, R9, R6, PT ;  /* 0x000000060900720b */ /* 0x000fe40003f8e000 */
[----:B------:R-:W-:Y:S02]  /*05b0*/  SEL R5, R5, 0x5, P1 ;  /* 0x0000000505057807 */ /* 0x000fe40000800000 */
[----:B------:R-:W-:Y:S02]  /*05c0*/  @!P2 FSEL R6, R6, R9, !P4 ;  /* 0x000000090606a208 */ /* 0x000fe40006000000 */
[----:B------:R-:W-:-:S02]  /*05d0*/  SEL R5, R5, 0x6, P5 ;  /* 0x0000000605057807 */ /* 0x000fc40002800000 */
[----:B------:R-:W-:Y:S02]  /*05e0*/  FSETP.GEU.AND P0, PT, R6, R7, PT ;  /* 0x000000070600720b */ /* 0x000fe40003f0e000 */
[----:B------:R-:W-:Y:S02]  /*05f0*/  IADD3 R4, P1, R0, UR6, RZ ;  /* 0x0000000600047c10 */ /* 0x000fe4000ff3e0ff */
[----:B------:R-:W-:Y:S01]  /*0600*/  SEL R8, R5, 0x7, P4 ;  /* 0x0000000705087807 */ /* 0x000fe20002000000 */
[C---:B0-----:R-:W-:Y:S01]  /*0610*/  IMAD.WIDE R2, R0.reuse, 0x4, R2 ;  /* 0x0000000400027825 */ /* 0x041fe200078e0202 */
[----:B------:R-:W-:Y:S02]  /*0620*/  @!P3 SEL R7, R7, R6, !P0 ;  /* 0x000000060707b207 */ /* 0x000fe40004000000 */
[----:B------:R-:W-:Y:S02]  /*0630*/  LEA.HI.X.SX32 R5, R0, UR7, 0x1, P1 ;  /* 0x0000000700057c11 */ /* 0x000fe400088f0eff */
[----:B------:R-:W-:Y:S01]  /*0640*/  SEL R9, R8, 0x8, P0 ;  /* 0x0000000808097807 */ /* 0x000fe20000000000 */
[----:B------:R-:W-:Y:S04]  /*0650*/  STG.E desc[UR4][R2.64], R7 ;  /* 0x0000000702007986 */ /* 0x000fe8000c101904 */
[----:B------:R-:W-:Y:S01]  /*0660*/  STG.E.U8 desc[UR4][R4.64], R9 ;  /* 0x0000000904007986 */ /* 0x000fe2000c101104 */
[----:B------:R-:W-:Y:S05]  /*0670*/  EXIT ;  /* 0x000000000000794d */ /* 0x000fea0003800000 */
.L_x_0:
[----:B------:R-:W-:-:S00]  /*0680*/  BRA `(.L_x_0) ;  /* 0xfffffffc00fc7947 */ /* 0x000fc0000383ffff */
[----:B------:R-:W-:-:S00]  /*0690*/  NOP ;  /* 0x0000000000007918 */ /* 0x000fc00000000000 */
        /* <DEDUP_REMOVED lines=14> */
.L_x_1:


//--------------------- .nv.constant0.triton_poi_fused_max_pool2d_with_indices_1 --------------------------
	.section	.nv.constant0.triton_poi_fused_max_pool2d_with_indices_1,"a",@progbits
	.sectionflags	@""
	.align	4
.nv.constant0.triton_poi_fused_max_pool2d_with_indices_1:
	.zero		556
